//
// Generated by NVIDIA NVVM Compiler
//
// Compiler Build ID: CL-36424714
// Cuda compilation tools, release 13.0, V13.0.88
// Based on NVVM 20.0.0
//

.version 9.0
.target sm_100
.address_size 64

	// .globl	_Z14softmax_kernelPfS_i
// _ZZ14softmax_kernelPfS_iE10shared_max has been demoted
// _ZZ14softmax_kernelPfS_iE10shared_sum has been demoted

.visible .entry _Z14softmax_kernelPfS_i(
	.param .u64 .ptr .align 1 _Z14softmax_kernelPfS_i_param_0,
	.param .u64 .ptr .align 1 _Z14softmax_kernelPfS_i_param_1,
	.param .u32 _Z14softmax_kernelPfS_i_param_2
)
{
	.reg .pred 	%p<4>;
	.reg .b32 	%r<12>;
	.reg .b32 	%f<19>;
	.reg .b64 	%rd<9>;
	// demoted variable
	.shared .align 4 .f32 _ZZ14softmax_kernelPfS_iE10shared_max;
	// demoted variable
	.shared .align 4 .f32 _ZZ14softmax_kernelPfS_iE10shared_sum;
	ld.param.u64 	%rd1, [_Z14softmax_kernelPfS_i_param_0];
	ld.param.u64 	%rd2, [_Z14softmax_kernelPfS_i_param_1];
	ld.param.u32 	%r3, [_Z14softmax_kernelPfS_i_param_2];
	mov.u32 	%r1, %tid.x;
	mov.u32 	%r4, %ctaid.x;
	mov.u32 	%r5, %ntid.x;
	mad.lo.s32 	%r2, %r4, %r5, %r1;
	setp.ge.s32 	%p1, %r2, %r3;
	@%p1 bra 	$L__BB0_6;
	setp.ne.s32 	%p2, %r1, 0;
	@%p2 bra 	$L__BB0_3;
	mov.b32 	%r6, -8388608;
	st.shared.u32 	[_ZZ14softmax_kernelPfS_iE10shared_max], %r6;
$L__BB0_3:
	setp.ne.s32 	%p3, %r1, 0;
	bar.sync 	0;
	cvta.to.global.u64 	%rd3, %rd1;
	mul.wide.s32 	%rd4, %r2, 4;
	add.s64 	%rd5, %rd3, %rd4;
	ld.global.u32 	%r7, [%rd5];
	atom.shared.max.s32 	%r8, [_ZZ14softmax_kernelPfS_iE10shared_max], %r7;
	bar.sync 	0;
	ld.shared.f32 	%f2, [_ZZ14softmax_kernelPfS_iE10shared_max];
	ld.global.f32 	%f3, [%rd5];
	sub.f32 	%f1, %f3, %f2;
	@%p3 bra 	$L__BB0_5;
	mov.b32 	%r9, 0;
	st.shared.u32 	[_ZZ14softmax_kernelPfS_iE10shared_sum], %r9;
$L__BB0_5:
	fma.rn.f32 	%f4, %f1, 0f3BBB989D, 0f3F000000;
	cvt.sat.f32.f32 	%f5, %f4;
	mov.f32 	%f6, 0f4B400001;
	mov.f32 	%f7, 0f437C0000;
	fma.rm.f32 	%f8, %f5, %f7, %f6;
	add.f32 	%f9, %f8, 0fCB40007F;
	neg.f32 	%f10, %f9;
	fma.rn.f32 	%f11, %f1, 0f3FB8AA3B, %f10;
	fma.rn.f32 	%f12, %f1, 0f32A57060, %f11;
	ex2.approx.ftz.f32 	%f13, %f12;
	mov.b32 	%r10, %f8;
	shl.b32 	%r11, %r10, 23;
	mov.b32 	%f14, %r11;
	mul.f32 	%f15, %f13, %f14;
	bar.sync 	0;
	atom.shared.add.f32 	%f16, [_ZZ14softmax_kernelPfS_iE10shared_sum], %f15;
	bar.sync 	0;
	ld.shared.f32 	%f17, [_ZZ14softmax_kernelPfS_iE10shared_sum];
	div.rn.f32 	%f18, %f15, %f17;
	cvta.to.global.u64 	%rd6, %rd2;
	add.s64 	%rd8, %rd6, %rd4;
	st.global.f32 	[%rd8], %f18;
$L__BB0_6:
	ret;

}


// ===== COMPILED SASS (sm_100) =====

	.target	sm_100

	.elftype	@"ET_EXEC"


//--------------------- .note.nv.tkinfo           --------------------------
	.section	.note.nv.tkinfo,"",@"SHT_NOTE"
	.sectionflags	@"SHF_NOTE_NV_TKINFO"
	.tkinfo
        /*0018*/ 	.word	0x00000002
        /*0030*/ 	.string	""
        /*0030*/ 	.string	"ptxas"
        /*0030*/ 	.string	"Cuda compilation tools, release 13.0, V13.0.88"
        /*0030*/ 	.string	"Build cuda_13.0.r13.0/compiler.36424714_0"
        /*0030*/ 	.string	"-arch sm_100 -m 64 "



//--------------------- .note.nv.cuinfo           --------------------------
	.section	.note.nv.cuinfo,"",@"SHT_NOTE"
	.sectionflags	@"SHF_NOTE_NV_CUINFO"
        /*0018*/ 	.short	0x0002
        /*001a*/ 	.short	0x0064
        /*001c*/ 	.short	0x0082
	.zero		2


//--------------------- .nv.info                  --------------------------
	.section	.nv.info,"",@"SHT_CUDA_INFO"
	.align	4


	//----- nvinfo : EIATTR_REGCOUNT
	.align		4
        /*0000*/ 	.byte	0x04, 0x2f
        /*0002*/ 	.short	(.L_1 - .L_0)
	.align		4
.L_0:
        /*0004*/ 	.word	index@(_Z14softmax_kernelPfS_i)
        /*0008*/ 	.word	0x00000010


	//----- nvinfo : EIATTR_FRAME_SIZE
	.align		4
.L_1:
        /*000c*/ 	.byte	0x04, 0x11
        /*000e*/ 	.short	(.L_3 - .L_2)
	.align		4
.L_2:
        /*0010*/ 	.word	index@($__internal_0_$__cuda_sm3x_div_rn_noftz_f32_slowpath)
        /*0014*/ 	.word	0x00000000


	//----- nvinfo : EIATTR_FRAME_SIZE
	.align		4
.L_3:
        /*0018*/ 	.byte	0x04, 0x11
        /*001a*/ 	.short	(.L_5 - .L_4)
	.align		4
.L_4:
        /*001c*/ 	.word	index@(_Z14softmax_kernelPfS_i)
        /*0020*/ 	.word	0x00000000


	//----- nvinfo : EIATTR_MIN_STACK_SIZE
	.align		4
.L_5:
        /*0024*/ 	.byte	0x04, 0x12
        /*0026*/ 	.short	(.L_7 - .L_6)
	.align		4
.L_6:
        /*0028*/ 	.word	index@(_Z14softmax_kernelPfS_i)
        /*002c*/ 	.word	0x00000000
.L_7:


//--------------------- .nv.compat                --------------------------
	.section	.nv.compat,"",@"SHT_CUDA_COMPAT_INFO"
	.align	4
        /*0000*/ 	.byte	0x02, 0x09, 0x00, 0x00, 0x02, 0x02, 0x01, 0x00, 0x02, 0x05, 0x05, 0x00, 0x03, 0x07, 0x01, 0x01
        /*0010*/ 	.byte	0x02, 0x03, 0x00, 0x00, 0x02, 0x06, 0x01, 0x00, 0x04, 0x0b, 0x08, 0x00, 0x01, 0x00, 0x00, 0x00
        /*0020*/ 	.byte	0x00, 0x00, 0x00, 0x00


//--------------------- .nv.info._Z14softmax_kernelPfS_i --------------------------
	.section	.nv.info._Z14softmax_kernelPfS_i,"",@"SHT_CUDA_INFO"
	.sectionflags	@""
	.align	4


	//----- nvinfo : EIATTR_CUDA_API_VERSION
	.align		4
        /*0000*/ 	.byte	0x04, 0x37
        /*0002*/ 	.short	(.L_9 - .L_8)
.L_8:
        /*0004*/ 	.word	0x00000082


	//----- nvinfo : EIATTR_KPARAM_INFO
	.align		4
.L_9:
        /*0008*/ 	.byte	0x04, 0x17
        /*000a*/ 	.short	(.L_11 - .L_10)
.L_10:
        /*000c*/ 	.word	0x00000000
        /*0010*/ 	.short	0x0002
        /*0012*/ 	.short	0x0010
        /*0014*/ 	.byte	0x00, 0xf0, 0x11, 0x00


	//----- nvinfo : EIATTR_KPARAM_INFO
	.align		4
.L_11:
        /*0018*/ 	.byte	0x04, 0x17
        /*001a*/ 	.short	(.L_13 - .L_12)
.L_12:
        /*001c*/ 	.word	0x00000000
        /*0020*/ 	.short	0x0001
        /*0022*/ 	.short	0x0008
        /*0024*/ 	.byte	0x00, 0xf5, 0x21, 0x00


	//----- nvinfo : EIATTR_KPARAM_INFO
	.align		4
.L_13:
        /*0028*/ 	.byte	0x04, 0x17
        /*002a*/ 	.short	(.L_15 - .L_14)
.L_14:
        /*002c*/ 	.word	0x00000000
        /*0030*/ 	.short	0x0000
        /*0032*/ 	.short	0x0000
        /*0034*/ 	.byte	0x00, 0xf5, 0x21, 0x00


	//----- nvinfo : EIATTR_SPARSE_MMA_MASK
	.align		4
.L_15:
        /*0038*/ 	.byte	0x03, 0x50
        /*003a*/ 	.short	0x0000


	//----- nvinfo : EIATTR_MAXREG_COUNT
	.align		4
        /*003c*/ 	.byte	0x03, 0x1b
        /*003e*/ 	.short	0x00ff


	//----- nvinfo : EIATTR_NUM_BARRIERS
	.align		4
        /*0040*/ 	.byte	0x02, 0x4c
        /*0042*/ 	.byte	0x01
	.zero		1


	//----- nvinfo : EIATTR_MERCURY_ISA_VERSION
	.align		4
        /*0044*/ 	.byte	0x03, 0x5f
        /*0046*/ 	.short	0x0101


	//----- nvinfo : EIATTR_INT_WARP_WIDE_INSTR_OFFSETS
	.align		4
        /*0048*/ 	.byte	0x04, 0x31
        /*004a*/ 	.short	(.L_17 - .L_16)


	//   ....[0]....
.L_16:
        /*004c*/ 	.word	0x00000130


	//   ....[1]....
        /*0050*/ 	.word	0x00000170


	//----- nvinfo : EIATTR_VRC_CTA_INIT_COUNT
	.align		4
.L_17:
        /*0054*/ 	.byte	0x02, 0x4a
	.zero		1
	.zero		1


	//----- nvinfo : EIATTR_EXIT_INSTR_OFFSETS
	.align		4
        /*0058*/ 	.byte	0x04, 0x1c
        /*005a*/ 	.short	(.L_19 - .L_18)


	//   ....[0]....
.L_18:
        /*005c*/ 	.word	0x00000070


	//   ....[1]....
        /*0060*/ 	.word	0x00000450


	//----- nvinfo : EIATTR_CRS_STACK_SIZE
	.align		4
.L_19:
        /*0064*/ 	.byte	0x04, 0x1e
        /*0066*/ 	.short	(.L_21 - .L_20)
.L_20:
        /*0068*/ 	.word	0x00000000


	//----- nvinfo : EIATTR_CBANK_PARAM_SIZE
	.align		4
.L_21:
        /*006c*/ 	.byte	0x03, 0x19
        /*006e*/ 	.short	0x0014


	//----- nvinfo : EIATTR_PARAM_CBANK
	.align		4
        /*0070*/ 	.byte	0x04, 0x0a
        /*0072*/ 	.short	(.L_23 - .L_22)
	.align		4
.L_22:
        /*0074*/ 	.word	index@(.nv.constant0._Z14softmax_kernelPfS_i)
        /*0078*/ 	.short	0x0380
        /*007a*/ 	.short	0x0014


	//----- nvinfo : EIATTR_SW_WAR
	.align		4
.L_23:
        /*007c*/ 	.byte	0x04, 0x36
        /*007e*/ 	.short	(.L_25 - .L_24)
.L_24:
        /*0080*/ 	.word	0x00000008
.L_25:


//--------------------- .nv.callgraph             --------------------------
	.section	.nv.callgraph,"",@"SHT_CUDA_CALLGRAPH"
	.align	4
	.sectionentsize	8
	.align		4
        /*0000*/ 	.word	0x00000000
	.align		4
        /*0004*/ 	.word	0xffffffff
	.align		4
        /*0008*/ 	.word	0x00000000
	.align		4
        /*000c*/ 	.word	0xfffffffe
	.align		4
        /*0010*/ 	.word	0x00000000
	.align		4
        /*0014*/ 	.word	0xfffffffd
	.align		4
        /*0018*/ 	.word	0x00000000
	.align		4
        /*001c*/ 	.word	0xfffffffc


//--------------------- .text._Z14softmax_kernelPfS_i --------------------------
	.section	.text._Z14softmax_kernelPfS_i,"ax",@progbits
	.align	128
        .global         _Z14softmax_kernelPfS_i
        .type           _Z14softmax_kernelPfS_i,@function
        .size           _Z14softmax_kernelPfS_i,(.L_x_16 - _Z14softmax_kernelPfS_i)
        .other          _Z14softmax_kernelPfS_i,@"STO_CUDA_ENTRY STV_DEFAULT"
_Z14softmax_kernelPfS_i:
.text._Z14softmax_kernelPfS_i:
[----:B------:R-:W-:Y:S01]  /*0000*/  LDC R1, c[0x0][0x37c] ;  /* 0x0000df00ff017b82 */ /* 0x000fe20000000800 */
[----:B------:R-:W0:Y:S07]  /*0010*/  S2R R0, SR_TID.X ;  /* 0x0000000000007919 */ /* 0x000e2e0000002100 */
[----:B------:R-:W0:Y:S01]  /*0020*/  S2UR UR4, SR_CTAID.X ;  /* 0x00000000000479c3 */ /* 0x000e220000002500 */
[----:B------:R-:W1:Y:S07]  /*0030*/  LDCU UR5, c[0x0][0x390] ;  /* 0x00007200ff0577ac */ /* 0x000e6e0008000800 */
[----:B------:R-:W0:Y:S02]  /*0040*/  LDC R3, c[0x0][0x360] ;  /* 0x0000d800ff037b82 */ /* 0x000e240000000800 */
[----:B0-----:R-:W-:-:S05]  /*0050*/  IMAD R2, R3, UR4, R0 ;  /* 0x0000000403027c24 */ /* 0x001fca000f8e0200 */
[----:B-1----:R-:W-:-:S13]  /*0060*/  ISETP.GE.AND P0, PT, R2, UR5, PT ;  /* 0x0000000502007c0c */ /* 0x002fda000bf06270 */
[----:B------:R-:W-:Y:S05]  /*0070*/  @P0 EXIT ;  /* 0x000000000000094d */ /* 0x000fea0003800000 */
[----:B------:R-:W0:Y:S01]  /*0080*/  S2UR UR5, SR_CgaCtaId ;  /* 0x00000000000579c3 */ /* 0x000e220000008800 */
[----:B------:R-:W-:Y:S01]  /*0090*/  ISETP.NE.AND P0, PT, R0, RZ, PT ;  /* 0x000000ff0000720c */ /* 0x000fe20003f05270 */
[----:B------:R-:W-:Y:S01]  /*00a0*/  UMOV UR4, 0x400 ;  /* 0x0000040000047882 */ /* 0x000fe20000000000 */
[----:B------:R-:W1:Y:S05]  /*00b0*/  LDCU.64 UR8, c[0x0][0x358] ;  /* 0x00006b00ff0877ac */ /* 0x000e6a0008000a00 */
[----:B------:R-:W2:Y:S06]  /*00c0*/  LDC.64 R4, c[0x0][0x380] ;  /* 0x0000e000ff047b82 */ /* 0x000eac0000000a00 */
[----:B------:R-:W-:Y:S01]  /*00d0*/  @!P0 IMAD.MOV.U32 R7, RZ, RZ, -0x800000 ;  /* 0xff800000ff078424 */ /* 0x000fe200078e00ff */
[----:B0-----:R-:W-:Y:S01]  /*00e0*/  ULEA UR7, UR5, UR4, 0x18 ;  /* 0x0000000405077291 */ /* 0x001fe2000f8ec0ff */
[----:B--2---:R-:W-:-:S08]  /*00f0*/  IMAD.WIDE R4, R2, 0x4, R4 ;  /* 0x0000000402047825 */ /* 0x004fd000078e0204 */
[----:B------:R0:W-:Y:S01]  /*0100*/  @!P0 STS [UR7], R7 ;  /* 0x00000007ff008988 */ /* 0x0001e20008000807 */
[----:B------:R-:W-:Y:S06]  /*0110*/  BAR.SYNC.DEFER_BLOCKING 0x0 ;  /* 0x0000000000007b1d */ /* 0x000fec0000010000 */
[----:B-1----:R-:W2:Y:S01]  /*0120*/  LDG.E R0, desc[UR8][R4.64] ;  /* 0x0000000804007981 */ /* 0x002ea2000c1e1900 */
[----:B------:R-:W-:Y:S02]  /*0130*/  VOTEU.ANY UR6, UPT, PT ;  /* 0x0000000000067886 */ /* 0x000fe400038e0100 */
[----:B------:R-:W-:Y:S01]  /*0140*/  UFLO.U32 UR6, UR6 ;  /* 0x00000006000672bd */ /* 0x000fe200080e0000 */
[----:B------:R-:W1:Y:S05]  /*0150*/  S2R R3, SR_LANEID ;  /* 0x0000000000037919 */ /* 0x000e6a0000000000 */
[----:B-1----:R-:W-:-:S02]  /*0160*/  ISETP.EQ.U32.AND P1, PT, R3, UR6, PT ;  /* 0x0000000603007c0c */ /* 0x002fc4000bf22070 */
[----:B--2---:R-:W-:-:S13]  /*0170*/  CREDUX.MAX.S32 UR10, R0 ;  /* 0x00000000000a72cc */ /* 0x004fda0000000200 */
[----:B------:R-:W-:-:S05]  /*0180*/  IMAD.U32 R6, RZ, RZ, UR10 ;  /* 0x0000000aff067e24 */ /* 0x000fca000f8e00ff */
[----:B------:R-:W-:Y:S01]  /*0190*/  @P1 ATOMS.MAX.S32 RZ, [UR7], R6 ;  /* 0x00000006ffff198c */ /* 0x000fe20009000207 */
[----:B------:R-:W-:Y:S06]  /*01a0*/  BAR.SYNC.DEFER_BLOCKING 0x0 ;  /* 0x0000000000007b1d */ /* 0x000fec0000010000 */
[----:B------:R-:W2:Y:S01]  /*01b0*/  LDG.E R3, desc[UR8][R4.64] ;  /* 0x0000000804037981 */ /* 0x000ea2000c1e1900 */
[----:B0-----:R-:W-:Y:S01]  /*01c0*/  IMAD.MOV.U32 R7, RZ, RZ, 0x3bbb989d ;  /* 0x3bbb989dff077424 */ /* 0x001fe200078e00ff */
[----:B------:R-:W-:Y:S01]  /*01d0*/  BSSY.RECONVERGENT B0, `(.L_x_0) ;  /* 0x0000015000007945 */ /* 0x000fe20003800200 */
[----:B------:R-:W-:Y:S01]  /*01e0*/  IMAD.MOV.U32 R8, RZ, RZ, 0x437c0000 ;  /* 0x437c0000ff087424 */ /* 0x000fe200078e00ff */
[----:B------:R-:W2:Y:S01]  /*01f0*/  LDS R0, [UR7] ;  /* 0x00000007ff007984 */ /* 0x000ea20008000800 */
[----:B------:R-:W-:-:S03]  /*0200*/  UIADD3 UR4, UPT, UPT, UR4, 0x4, URZ ;  /* 0x0000000404047890 */ /* 0x000fc6000fffe0ff */
[----:B------:R-:W-:Y:S01]  /*0210*/  @!P0 STS [UR7+0x4], RZ ;  /* 0x000004ffff008988 */ /* 0x000fe20008000807 */
[----:B------:R-:W-:Y:S01]  /*0220*/  ULEA UR4, UR5, UR4, 0x18 ;  /* 0x0000000405047291 */ /* 0x000fe2000f8ec0ff */
[----:B------:R-:W-:Y:S01]  /*0230*/  BAR.SYNC.DEFER_BLOCKING 0x0 ;  /* 0x0000000000007b1d */ /* 0x000fe20000010000 */
[----:B--2---:R-:W-:-:S04]  /*0240*/  FADD R0, -R0, R3 ;  /* 0x0000000300007221 */ /* 0x004fc80000000100 */
[----:B------:R-:W-:-:S04]  /*0250*/  FFMA.SAT R3, R0, R7, 0.5 ;  /* 0x3f00000000037423 */ /* 0x000fc80000002007 */
[----:B------:R-:W-:-:S04]  /*0260*/  FFMA.RM R3, R3, R8, 12582913 ;  /* 0x4b40000103037423 */ /* 0x000fc80000004008 */
[----:B------:R-:W-:-:S04]  /*0270*/  FADD R7, R3, -12583039 ;  /* 0xcb40007f03077421 */ /* 0x000fc80000000000 */
[----:B------:R-:W-:-:S04]  /*0280*/  FFMA R7, R0, 1.4426950216293334961, -R7 ;  /* 0x3fb8aa3b00077823 */ /* 0x000fc80000000807 */
[----:B------:R-:W-:Y:S01]  /*0290*/  FFMA R7, R0, 1.925963033500011079e-08, R7 ;  /* 0x32a5706000077823 */ /* 0x000fe20000000007 */
[----:B------:R-:W-:-:S05]  /*02a0*/  IMAD.SHL.U32 R0, R3, 0x800000, RZ ;  /* 0x0080000003007824 */ /* 0x000fca00078e00ff */
[----:B------:R-:W0:Y:S02]  /*02b0*/  MUFU.EX2 R7, R7 ;  /* 0x0000000700077308 */ /* 0x000e240000000800 */
[----:B0-----:R-:W-:-:S07]  /*02c0*/  FMUL R3, R7, R0 ;  /* 0x0000000007037220 */ /* 0x001fce0000400000 */
.L_x_1:
[----:B------:R-:W0:Y:S01]  /*02d0*/  LDS R4, [UR4] ;  /* 0x00000004ff047984 */ /* 0x000e220008000800 */
[----:B------:R-:W-:Y:S02]  /*02e0*/  IMAD.U32 R0, RZ, RZ, UR4 ;  /* 0x00000004ff007e24 */ /* 0x000fe4000f8e00ff */
[----:B0-----:R-:W-:-:S05]  /*02f0*/  FADD R5, R3, R4 ;  /* 0x0000000403057221 */ /* 0x001fca0000000000 */
[----:B------:R-:W0:Y:S02]  /*0300*/  ATOMS.CAST.SPIN P0, [R0], R4, R5 ;  /* 0x000000040000758d */ /* 0x000e240001800005 */
[----:B0-----:R-:W-:Y:S05]  /*0310*/  @!P0 BRA `(.L_x_1) ;  /* 0xfffffffc00ec8947 */ /* 0x001fea000383ffff */
[----:B------:R-:W-:Y:S05]  /*0320*/  BSYNC.RECONVERGENT B0 ;  /* 0x0000000000007941 */ /* 0x000fea0003800200 */
.L_x_0:
[----:B------:R-:W-:Y:S06]  /*0330*/  BAR.SYNC.DEFER_BLOCKING 0x0 ;  /* 0x0000000000007b1d */ /* 0x000fec0000010000 */
[----:B------:R-:W-:Y:S01]  /*0340*/  BSSY.RECONVERGENT B0, `(.L_x_2) ;  /* 0x000000d000007945 */ /* 0x000fe20003800200 */
[----:B------:R-:W0:Y:S02]  /*0350*/  LDS R0, [UR7+0x4] ;  /* 0x00000407ff007984 */ /* 0x000e240008000800 */
[----:B0-----:R-:W0:Y:S08]  /*0360*/  MUFU.RCP R5, R0 ;  /* 0x0000000000057308 */ /* 0x001e300000001000 */
[----:B------:R-:W1:Y:S01]  /*0370*/  FCHK P0, R3, R0 ;  /* 0x0000000003007302 */ /* 0x000e620000000000 */
[----:B0-----:R-:W-:-:S04]  /*0380*/  FFMA R4, -R0, R5, 1 ;  /* 0x3f80000000047423 */ /* 0x001fc80000000105 */
[----:B------:R-:W-:-:S04]  /*0390*/  FFMA R4, R5, R4, R5 ;  /* 0x0000000405047223 */ /* 0x000fc80000000005 */
[----:B------:R-:W-:-:S04]  /*03a0*/  FFMA R5, R3, R4, RZ ;  /* 0x0000000403057223 */ /* 0x000fc800000000ff */
[----:B------:R-:W-:-:S04]  /*03b0*/  FFMA R6, -R0, R5, R3 ;  /* 0x0000000500067223 */ /* 0x000fc80000000103 */
[----:B------:R-:W-:Y:S01]  /*03c0*/  FFMA R7, R4, R6, R5 ;  /* 0x0000000604077223 */ /* 0x000fe20000000005 */
[----:B-1----:R-:W-:Y:S06]  /*03d0*/  @!P0 BRA `(.L_x_3) ;  /* 0x00000000000c8947 */ /* 0x002fec0003800000 */
[----:B------:R-:W-:-:S07]  /*03e0*/  MOV R4, 0x400 ;  /* 0x0000040000047802 */ /* 0x000fce0000000f00 */
[----:B------:R-:W-:Y:S05]  /*03f0*/  CALL.REL.NOINC `($__internal_0_$__cuda_sm3x_div_rn_noftz_f32_slowpath) ;  /* 0x0000000000187944 */ /* 0x000fea0003c00000 */
[----:B------:R-:W-:-:S07]  /*0400*/  IMAD.MOV.U32 R7, RZ, RZ, R0 ;  /* 0x000000ffff077224 */ /* 0x000fce00078e0000 */
.L_x_3:
[----:B------:R-:W-:Y:S05]  /*0410*/  BSYNC.RECONVERGENT B0 ;  /* 0x0000000000007941 */ /* 0x000fea0003800200 */
.L_x_2:
[----:B------:R-:W0:Y:S02]  /*0420*/  LDC.64 R4, c[0x0][0x388] ;  /* 0x0000e200ff047b82 */ /* 0x000e240000000a00 */
[----:B0-----:R-:W-:-:S05]  /*0430*/  IMAD.WIDE R2, R2, 0x4, R4 ;  /* 0x0000000402027825 */ /* 0x001fca00078e0204 */
[----:B------:R-:W-:Y:S01]  /*0440*/  STG.E desc[UR8][R2.64], R7 ;  /* 0x0000000702007986 */ /* 0x000fe2000c101908 */
[----:B------:R-:W-:Y:S05]  /*0450*/  EXIT ;  /* 0x000000000000794d */ /* 0x000fea0003800000 */
        .weak           $__internal_0_$__cuda_sm3x_div_rn_noftz_f32_slowpath
        .type           $__internal_0_$__cuda_sm3x_div_rn_noftz_f32_slowpath,@function
        .size           $__internal_0_$__cuda_sm3x_div_rn_noftz_f32_slowpath,(.L_x_16 - $__internal_0_$__cuda_sm3x_div_rn_noftz_f32_slowpath)
$__internal_0_$__cuda_sm3x_div_rn_noftz_f32_slowpath:
[--C-:B------:R-:W-:Y:S01]  /*0460*/  SHF.R.U32.HI R6, RZ, 0x17, R0.reuse ;  /* 0x00000017ff067819 */ /* 0x100fe20000011600 */
[----:B------:R-:W-:Y:S01]  /*0470*/  BSSY.RECONVERGENT B1, `(.L_x_4) ;  /* 0x0000064000017945 */ /* 0x000fe20003800200 */
[--C-:B------:R-:W-:Y:S01]  /*0480*/  SHF.R.U32.HI R5, RZ, 0x17, R3.reuse ;  /* 0x00000017ff057819 */ /* 0x100fe20000011603 */
[----:B------:R-:W-:Y:S01]  /*0490*/  IMAD.MOV.U32 R7, RZ, RZ, R3 ;  /* 0x000000ffff077224 */ /* 0x000fe200078e0003 */
[----:B------:R-:W-:Y:S01]  /*04a0*/  LOP3.LUT R6, R6, 0xff, RZ, 0xc0, !PT ;  /* 0x000000ff06067812 */ /* 0x000fe200078ec0ff */
[----:B------:R-:W-:Y:S01]  /*04b0*/  IMAD.MOV.U32 R8, RZ, RZ, R0 ;  /* 0x000000ffff087224 */ /* 0x000fe200078e0000 */
[----:B------:R-:W-:-:S03]  /*04c0*/  LOP3.LUT R5, R5, 0xff, RZ, 0xc0, !PT ;  /* 0x000000ff05057812 */ /* 0x000fc600078ec0ff */
[----:B------:R-:W-:Y:S01]  /*04d0*/  VIADD R11, R6, 0xffffffff ;  /* 0xffffffff060b7836 */ /* 0x000fe20000000000 */
[----:B------:R-:W-:-:S04]  /*04e0*/  IADD3 R10, PT, PT, R5, -0x1, RZ ;  /* 0xffffffff050a7810 */ /* 0x000fc80007ffe0ff */
[----:B------:R-:W-:-:S04]  /*04f0*/  ISETP.GT.U32.AND P0, PT, R11, 0xfd, PT ;  /* 0x000000fd0b00780c */ /* 0x000fc80003f04070 */
[----:B------:R-:W-:-:S13]  /*0500*/  ISETP.GT.U32.OR P0, PT, R10, 0xfd, P0 ;  /* 0x000000fd0a00780c */ /* 0x000fda0000704470 */
[----:B------:R-:W-:Y:S01]  /*0510*/  @!P0 IMAD.MOV.U32 R9, RZ, RZ, RZ ;  /* 0x000000ffff098224 */ /* 0x000fe200078e00ff */
[----:B------:R-:W-:Y:S06]  /*0520*/  @!P0 BRA `(.L_x_5) ;  /* 0x00000000005c8947 */ /* 0x000fec0003800000 */
[----:B------:R-:W-:Y:S02]  /*0530*/  FSETP.GTU.FTZ.AND P0, PT, |R3|, +INF , PT ;  /* 0x7f8000000300780b */ /* 0x000fe40003f1c200 */
[----:B------:R-:W-:-:S04]  /*0540*/  FSETP.GTU.FTZ.AND P1, PT, |R0|, +INF , PT ;  /* 0x7f8000000000780b */ /* 0x000fc80003f3c200 */
[----:B------:R-:W-:-:S13]  /*0550*/  PLOP3.LUT P0, PT, P0, P1, PT, 0xf8, 0x8f ;  /* 0x00000000008f781c */ /* 0x000fda0000703f70 */
[----:B------:R-:W-:Y:S05]  /*0560*/  @P0 BRA `(.L_x_6) ;  /* 0x00000004004c0947 */ /* 0x000fea0003800000 */
[----:B------:R-:W-:-:S13]  /*0570*/  LOP3.LUT P0, RZ, R8, 0x7fffffff, R7, 0xc8, !PT ;  /* 0x7fffffff08ff7812 */ /* 0x000fda000780c807 */
[----:B------:R-:W-:Y:S05]  /*0580*/  @!P0 BRA `(.L_x_7) ;  /* 0x00000004003c8947 */ /* 0x000fea0003800000 */
[C---:B------:R-:W-:Y:S02]  /*0590*/  FSETP.NEU.FTZ.AND P2, PT, |R3|.reuse, +INF , PT ;  /* 0x7f8000000300780b */ /* 0x040fe40003f5d200 */
[----:B------:R-:W-:Y:S02]  /*05a0*/  FSETP.NEU.FTZ.AND P1, PT, |R0|, +INF , PT ;  /* 0x7f8000000000780b */ /* 0x000fe40003f3d200 */
[----:B------:R-:W-:-:S11]  /*05b0*/  FSETP.NEU.FTZ.AND P0, PT, |R3|, +INF , PT ;  /* 0x7f8000000300780b */ /* 0x000fd60003f1d200 */
[----:B------:R-:W-:Y:S05]  /*05c0*/  @!P1 BRA !P2, `(.L_x_7) ;  /* 0x00000004002c9947 */ /* 0x000fea0005000000 */
[----:B------:R-:W-:-:S04]  /*05d0*/  LOP3.LUT P2, RZ, R7, 0x7fffffff, RZ, 0xc0, !PT ;  /* 0x7fffffff07ff7812 */ /* 0x000fc8000784c0ff */
[----:B------:R-:W-:-:S13]  /*05e0*/  PLOP3.LUT P1, PT, P1, P2, PT, 0x2f, 0xf2 ;  /* 0x0000000000f2781c */ /* 0x000fda0000f24577 */
[----:B------:R-:W-:Y:S05]  /*05f0*/  @P1 BRA `(.L_x_8) ;  /* 0x0000000400181947 */ /* 0x000fea0003800000 */
[----:B------:R-:W-:-:S04]  /*0600*/  LOP3.LUT P1, RZ, R8, 0x7fffffff, RZ, 0xc0, !PT ;  /* 0x7fffffff08ff7812 */ /* 0x000fc8000782c0ff */
[----:B------:R-:W-:-:S13]  /*0610*/  PLOP3.LUT P0, PT, P0, P1, PT, 0x2f, 0xf2 ;  /* 0x0000000000f2781c */ /* 0x000fda0000702577 */
[----:B------:R-:W-:Y:S05]  /*0620*/  @P0 BRA `(.L_x_9) ;  /* 0x0000000400000947 */ /* 0x000fea0003800000 */
[----:B------:R-:W-:Y:S02]  /*0630*/  ISETP.GE.AND P0, PT, R10, RZ, PT ;  /* 0x000000ff0a00720c */ /* 0x000fe40003f06270 */
[----:B------:R-:W-:-:S11]  /*0640*/  ISETP.GE.AND P1, PT, R11, RZ, PT ;  /* 0x000000ff0b00720c */ /* 0x000fd60003f26270 */
[----:B------:R-:W-:Y:S02]  /*0650*/  @P0 IMAD.MOV.U32 R9, RZ, RZ, RZ ;  /* 0x000000ffff090224 */ /* 0x000fe400078e00ff */
[----:B------:R-:W-:Y:S01]  /*0660*/  @!P0 FFMA R7, R3, 1.84467440737095516160e+19, RZ ;  /* 0x5f80000003078823 */ /* 0x000fe200000000ff */
[----:B------:R-:W-:Y:S02]  /*0670*/  @!P0 IMAD.MOV.U32 R9, RZ, RZ, -0x40 ;  /* 0xffffffc0ff098424 */ /* 0x000fe400078e00ff */
[----:B------:R-:W-:-:S03]  /*0680*/  @!P1 FFMA R8, R0, 1.84467440737095516160e+19, RZ ;  /* 0x5f80000000089823 */ /* 0x000fc600000000ff */
[----:B------:R-:W-:-:S07]  /*0690*/  @!P1 IADD3 R9, PT, PT, R9, 0x40, RZ ;  /* 0x0000004009099810 */ /* 0x000fce0007ffe0ff */
.L_x_5:
[----:B------:R-:W-:Y:S01]  /*06a0*/  LEA R3, R6, 0xc0800000, 0x17 ;  /* 0xc080000006037811 */ /* 0x000fe200078eb8ff */
[----:B------:R-:W-:Y:S01]  /*06b0*/  VIADD R5, R5, 0xffffff81 ;  /* 0xffffff8105057836 */ /* 0x000fe20000000000 */
[----:B------:R-:W-:Y:S03]  /*06c0*/  BSSY.RECONVERGENT B2, `(.L_x_10) ;  /* 0x0000035000027945 */ /* 0x000fe60003800200 */
[----:B------:R-:W-:Y:S01]  /*06d0*/  IMAD.IADD R3, R8, 0x1, -R3 ;  /* 0x0000000108037824 */ /* 0x000fe200078e0a03 */
[C---:B------:R-:W-:Y:S01]  /*06e0*/  IADD3 R6, PT, PT, R5.reuse, 0x7f, -R6 ;  /* 0x0000007f05067810 */ /* 0x040fe20007ffe806 */
[----:B------:R-:W-:Y:S02]  /*06f0*/  IMAD R0, R5, -0x800000, R7 ;  /* 0xff80000005007824 */ /* 0x000fe400078e0207 */
[----:B------:R-:W0:Y:S01]  /*0700*/  MUFU.RCP R8, R3 ;  /* 0x0000000300087308 */ /* 0x000e220000001000 */
[----:B------:R-:W-:Y:S01]  /*0710*/  FADD.FTZ R11, -R3, -RZ ;  /* 0x800000ff030b7221 */ /* 0x000fe20000010100 */
[----:B------:R-:W-:-:S03]  /*0720*/  IMAD.IADD R6, R6, 0x1, R9 ;  /* 0x0000000106067824 */ /* 0x000fc600078e0209 */
[----:B0-----:R-:W-:-:S04]  /*0730*/  FFMA R13, R8, R11, 1 ;  /* 0x3f800000080d7423 */ /* 0x001fc8000000000b */
[----:B------:R-:W-:-:S04]  /*0740*/  FFMA R10, R8, R13, R8 ;  /* 0x0000000d080a7223 */ /* 0x000fc80000000008 */
[----:B------:R-:W-:-:S04]  /*0750*/  FFMA R7, R0, R10, RZ ;  /* 0x0000000a00077223 */ /* 0x000fc800000000ff */
[----:B------:R-:W-:-:S04]  /*0760*/  FFMA R8, R11, R7, R0 ;  /* 0x000000070b087223 */ /* 0x000fc80000000000 */
[----:B------:R-:W-:-:S04]  /*0770*/  FFMA R7, R10, R8, R7 ;  /* 0x000000080a077223 */ /* 0x000fc80000000007 */
[----:B------:R-:W-:-:S04]  /*0780*/  FFMA R8, R11, R7, R0 ;  /* 0x000000070b087223 */ /* 0x000fc80000000000 */
[----:B------:R-:W-:-:S05]  /*0790*/  FFMA R0, R10, R8, R7 ;  /* 0x000000080a007223 */ /* 0x000fca0000000007 */
[----:B------:R-:W-:-:S04]  /*07a0*/  SHF.R.U32.HI R3, RZ, 0x17, R0 ;  /* 0x00000017ff037819 */ /* 0x000fc80000011600 */
[----:B------:R-:W-:-:S05]  /*07b0*/  LOP3.LUT R3, R3, 0xff, RZ, 0xc0, !PT ;  /* 0x000000ff03037812 */ /* 0x000fca00078ec0ff */
[----:B------:R-:W-:-:S04]  /*07c0*/  IMAD.IADD R9, R3, 0x1, R6 ;  /* 0x0000000103097824 */ /* 0x000fc800078e0206 */
[----:B------:R-:W-:-:S05]  /*07d0*/  VIADD R3, R9, 0xffffffff ;  /* 0xffffffff09037836 */ /* 0x000fca0000000000 */
[----:B------:R-:W-:-:S13]  /*07e0*/  ISETP.GE.U32.AND P0, PT, R3, 0xfe, PT ;  /* 0x000000fe0300780c */ /* 0x000fda0003f06070 */
[----:B------:R-:W-:Y:S05]  /*07f0*/  @!P0 BRA `(.L_x_11) ;  /* 0x0000000000808947 */ /* 0x000fea0003800000 */
[----:B------:R-:W-:-:S13]  /*0800*/  ISETP.GT.AND P0, PT, R9, 0xfe, PT ;  /* 0x000000fe0900780c */ /* 0x000fda0003f04270 */
[----:B------:R-:W-:Y:S05]  /*0810*/  @P0 BRA `(.L_x_12) ;  /* 0x00000000006c0947 */ /* 0x000fea0003800000 */
[----:B------:R-:W-:-:S13]  /*0820*/  ISETP.GE.AND P0, PT, R9, 0x1, PT ;  /* 0x000000010900780c */ /* 0x000fda0003f06270 */
[----:B------:R-:W-:Y:S05]  /*0830*/  @P0 BRA `(.L_x_13) ;  /* 0x0000000000740947 */ /* 0x000fea0003800000 */
[----:B------:R-:W-:Y:S02]  /*0840*/  ISETP.GE.AND P0, PT, R9, -0x18, PT ;  /* 0xffffffe80900780c */ /* 0x000fe40003f06270 */
[----:B------:R-:W-:-:S11]  /*0850*/  LOP3.LUT R0, R0, 0x80000000, RZ, 0xc0, !PT ;  /* 0x8000000000007812 */ /* 0x000fd600078ec0ff */
[----:B------:R-:W-:Y:S05]  /*0860*/  @!P0 BRA `(.L_x_13) ;  /* 0x0000000000688947 */ /* 0x000fea0003800000 */
[CCC-:B------:R-:W-:Y:S01]  /*0870*/  FFMA.RZ R3, R10.reuse, R8.reuse, R7.reuse ;  /* 0x000000080a037223 */ /* 0x1c0fe2000000c007 */
[CCC-:B------:R-:W-:Y:S01]  /*0880*/  FFMA.RM R6, R10.reuse, R8.reuse, R7.reuse ;  /* 0x000000080a067223 */ /* 0x1c0fe20000004007 */
[C---:B------:R-:W-:Y:S02]  /*0890*/  ISETP.NE.AND P2, PT, R9.reuse, RZ, PT ;  /* 0x000000ff0900720c */ /* 0x040fe40003f45270 */
[----:B------:R-:W-:Y:S02]  /*08a0*/  ISETP.NE.AND P1, PT, R9, RZ, PT ;  /* 0x000000ff0900720c */ /* 0x000fe40003f25270 */
[----:B------:R-:W-:Y:S01]  /*08b0*/  LOP3.LUT R5, R3, 0x7fffff, RZ, 0xc0, !PT ;  /* 0x007fffff03057812 */ /* 0x000fe200078ec0ff */
[----:B------:R-:W-:Y:S01]  /*08c0*/  FFMA.RP R3, R10, R8, R7 ;  /* 0x000000080a037223 */ /* 0x000fe20000008007 */
[----:B------:R-:W-:Y:S01]  /*08d0*/  IADD3 R8, PT, PT, R9, 0x20, RZ ;  /* 0x0000002009087810 */ /* 0x000fe20007ffe0ff */
[----:B------:R-:W-:Y:S01]  /*08e0*/  IMAD.MOV R7, RZ, RZ, -R9 ;  /* 0x000000ffff077224 */ /* 0x000fe200078e0a09 */
[----:B------:R-:W-:-:S02]  /*08f0*/  LOP3.LUT R5, R5, 0x800000, RZ, 0xfc, !PT ;  /* 0x0080000005057812 */ /* 0x000fc400078efcff */
[----:B------:R-:W-:Y:S02]  /*0900*/  FSETP.NEU.FTZ.AND P0, PT, R3, R6, PT ;  /* 0x000000060300720b */ /* 0x000fe40003f1d000 */
[----:B------:R-:W-:Y:S02]  /*0910*/  SHF.L.U32 R8, R5, R8, RZ ;  /* 0x0000000805087219 */ /* 0x000fe400000006ff */
[----:B------:R-:W-:Y:S02]  /*0920*/  SEL R6, R7, RZ, P2 ;  /* 0x000000ff07067207 */ /* 0x000fe40001000000 */
[----:B------:R-:W-:Y:S02]  /*0930*/  ISETP.NE.AND P1, PT, R8, RZ, P1 ;  /* 0x000000ff0800720c */ /* 0x000fe40000f25270 */
[----:B------:R-:W-:Y:S02]  /*0940*/  SHF.R.U32.HI R6, RZ, R6, R5 ;  /* 0x00000006ff067219 */ /* 0x000fe40000011605 */
[----:B------:R-:W-:-:S02]  /*0950*/  PLOP3.LUT P0, PT, P0, P1, PT, 0xf8, 0x8f ;  /* 0x00000000008f781c */ /* 0x000fc40000703f70 */
[----:B------:R-:W-:Y:S02]  /*0960*/  SHF.R.U32.HI R8, RZ, 0x1, R6 ;  /* 0x00000001ff087819 */ /* 0x000fe40000011606 */
[----:B------:R-:W-:-:S04]  /*0970*/  SEL R3, RZ, 0x1, !P0 ;  /* 0x00000001ff037807 */ /* 0x000fc80004000000 */
[----:B------:R-:W-:-:S04]  /*0980*/  LOP3.LUT R3, R3, 0x1, R8, 0xf8, !PT ;  /* 0x0000000103037812 */ /* 0x000fc800078ef808 */
[----:B------:R-:W-:-:S05]  /*0990*/  LOP3.LUT R3, R3, R6, RZ, 0xc0, !PT ;  /* 0x0000000603037212 */ /* 0x000fca00078ec0ff */
[----:B------:R-:W-:-:S05]  /*09a0*/  IMAD.IADD R3, R8, 0x1, R3 ;  /* 0x0000000108037824 */ /* 0x000fca00078e0203 */
[----:B------:R-:W-:Y:S01]  /*09b0*/  LOP3.LUT R0, R3, R0, RZ, 0xfc, !PT ;  /* 0x0000000003007212 */ /* 0x000fe200078efcff */
[----:B------:R-:W-:Y:S06]  /*09c0*/  BRA `(.L_x_13) ;  /* 0x0000000000107947 */ /* 0x000fec0003800000 */
.L_x_12:
[----:B------:R-:W-:-:S04]  /*09d0*/  LOP3.LUT R0, R0, 0x80000000, RZ, 0xc0, !PT ;  /* 0x8000000000007812 */ /* 0x000fc800078ec0ff */
[----:B------:R-:W-:Y:S01]  /*09e0*/  LOP3.LUT R0, R0, 0x7f800000, RZ, 0xfc, !PT ;  /* 0x7f80000000007812 */ /* 0x000fe200078efcff */
[----:B------:R-:W-:Y:S06]  /*09f0*/  BRA `(.L_x_13) ;  /* 0x0000000000047947 */ /* 0x000fec0003800000 */
.L_x_11:
[----:B------:R-:W-:-:S07]  /*0a00*/  IMAD R0, R6, 0x800000, R0 ;  /* 0x0080000006007824 */ /* 0x000fce00078e0200 */
.L_x_13:
[----:B------:R-:W-:Y:S05]  /*0a10*/  BSYNC.RECONVERGENT B2 ;  /* 0x0000000000027941 */ /* 0x000fea0003800200 */
.L_x_10:
[----:B------:R-:W-:Y:S05]  /*0a20*/  BRA `(.L_x_14) ;  /* 0x0000000000207947 */ /* 0x000fea0003800000 */
.L_x_9:
[----:B------:R-:W-:-:S04]  /*0a30*/  LOP3.LUT R0, R8, 0x80000000, R7, 0x48, !PT ;  /* 0x8000000008007812 */ /* 0x000fc800078e4807 */
[----:B------:R-:W-:Y:S01]  /*0a40*/  LOP3.LUT R0, R0, 0x7f800000, RZ, 0xfc, !PT ;  /* 0x7f80000000007812 */ /* 0x000fe200078efcff */
[----:B------:R-:W-:Y:S06]  /*0a50*/  BRA `(.L_x_14) ;  /* 0x0000000000147947 */ /* 0x000fec0003800000 */
.L_x_8:
[----:B------:R-:W-:Y:S01]  /*0a60*/  LOP3.LUT R0, R8, 0x80000000, R7, 0x48, !PT ;  /* 0x8000000008007812 */ /* 0x000fe200078e4807 */
[----:B------:R-:W-:Y:S06]  /*0a70*/  BRA `(.L_x_14) ;  /* 0x00000000000c7947 */ /* 0x000fec0003800000 */
.L_x_7:
[----:B------:R-:W0:Y:S01]  /*0a80*/  MUFU.RSQ R0, -QNAN ;  /* 0xffc0000000007908 */ /* 0x000e220000001400 */
[----:B------:R-:W-:Y:S05]  /*0a90*/  BRA `(.L_x_14) ;  /* 0x0000000000047947 */ /* 0x000fea0003800000 */
.L_x_6:
[----:B------:R-:W-:-:S07]  /*0aa0*/  FADD.FTZ R0, R3, R0 ;  /* 0x0000000003007221 */ /* 0x000fce0000010000 */
.L_x_14:
[----:B------:R-:W-:Y:S05]  /*0ab0*/  BSYNC.RECONVERGENT B1 ;  /* 0x0000000000017941 */ /* 0x000fea0003800200 */
.L_x_4:
[----:B------:R-:W-:-:S04]  /*0ac0*/  IMAD.MOV.U32 R5, RZ, RZ, 0x0 ;  /* 0x00000000ff057424 */ /* 0x000fc800078e00ff */
[----:B0-----:R-:W-:Y:S05]  /*0ad0*/  RET.REL.NODEC R4 `(_Z14softmax_kernelPfS_i) ;  /* 0xfffffff404487950 */ /* 0x001fea0003c3ffff */
.L_x_15:
[----:B------:R-:W-:-:S00]  /*0ae0*/  BRA `(.L_x_15) ;  /* 0xfffffffc00fc7947 */ /* 0x000fc0000383ffff */
[----:B------:R-:W-:-:S00]  /*0af0*/  NOP ;  /* 0x0000000000007918 */ /* 0x000fc00000000000 */
        /* <DEDUP_REMOVED lines=8> */
.L_x_16:


//--------------------- .nv.shared._Z14softmax_kernelPfS_i --------------------------
	.section	.nv.shared._Z14softmax_kernelPfS_i,"aw",@nobits
	.sectionflags	@""
	.align	4
.nv.shared._Z14softmax_kernelPfS_i:
	.zero		1032


//--------------------- .nv.shared.reserved.0     --------------------------
	.section	.nv.shared.reserved.0,"aw",@nobits
	.weak		__nv_reservedSMEM_offset_0_alias
	.size		__nv_reservedSMEM_offset_0_alias, 0, 64
	.other		__nv_reservedSMEM_offset_0_alias,@"STO_CUDA_RESERVED_SHARED STV_DEFAULT"
__nv_reservedSMEM_offset_0_alias:
	.zero		0
	.zero		64


//--------------------- .nv.constant0._Z14softmax_kernelPfS_i --------------------------
	.section	.nv.constant0._Z14softmax_kernelPfS_i,"a",@progbits
	.sectionflags	@""
	.align	4
.nv.constant0._Z14softmax_kernelPfS_i:
	.zero		916


//--------------------- SYMBOLS --------------------------

	.type		.nv.reservedSmem.offset0,@object
	.size		.nv.reservedSmem.offset0,0x4
	.type		.nv.reservedSmem.cap,@object
	.size		.nv.reservedSmem.cap,0x4
